//
// Generated by NVIDIA NVVM Compiler
//
// Compiler Build ID: CL-36424714
// Cuda compilation tools, release 13.0, V13.0.88
// Based on NVVM 20.0.0
//

.version 9.0
.target sm_100
.address_size 64

	// .globl	_Z26matrixVectorMultiplyKernelPdS_S_ii

.visible .entry _Z26matrixVectorMultiplyKernelPdS_S_ii(
	.param .u64 .ptr .align 1 _Z26matrixVectorMultiplyKernelPdS_S_ii_param_0,
	.param .u64 .ptr .align 1 _Z26matrixVectorMultiplyKernelPdS_S_ii_param_1,
	.param .u64 .ptr .align 1 _Z26matrixVectorMultiplyKernelPdS_S_ii_param_2,
	.param .u32 _Z26matrixVectorMultiplyKernelPdS_S_ii_param_3,
	.param .u32 _Z26matrixVectorMultiplyKernelPdS_S_ii_param_4
)
{
	.reg .pred 	%p<11>;
	.reg .b32 	%r<38>;
	.reg .b64 	%rd<31>;
	.reg .b64 	%fd<112>;

	ld.param.u64 	%rd11, [_Z26matrixVectorMultiplyKernelPdS_S_ii_param_0];
	ld.param.u64 	%rd12, [_Z26matrixVectorMultiplyKernelPdS_S_ii_param_1];
	ld.param.u64 	%rd10, [_Z26matrixVectorMultiplyKernelPdS_S_ii_param_2];
	ld.param.u32 	%r24, [_Z26matrixVectorMultiplyKernelPdS_S_ii_param_3];
	ld.param.u32 	%r23, [_Z26matrixVectorMultiplyKernelPdS_S_ii_param_4];
	cvta.to.global.u64 	%rd1, %rd12;
	cvta.to.global.u64 	%rd2, %rd11;
	mov.u32 	%r25, %tid.x;
	mov.u32 	%r26, %ntid.x;
	mov.u32 	%r27, %ctaid.x;
	mad.lo.s32 	%r1, %r26, %r27, %r25;
	setp.ge.s32 	%p1, %r1, %r24;
	@%p1 bra 	$L__BB0_15;
	setp.lt.s32 	%p2, %r23, 1;
	mov.f64 	%fd111, 0d0000000000000000;
	@%p2 bra 	$L__BB0_14;
	mul.lo.s32 	%r2, %r23, %r1;
	and.b32  	%r3, %r23, 15;
	setp.lt.u32 	%p3, %r23, 16;
	mov.f64 	%fd111, 0d0000000000000000;
	mov.b32 	%r34, 0;
	@%p3 bra 	$L__BB0_5;
	and.b32  	%r34, %r23, 2147483632;
	neg.s32 	%r32, %r34;
	add.s64 	%rd3, %rd2, 64;
	add.s64 	%rd29, %rd1, 64;
	mov.f64 	%fd111, 0d0000000000000000;
	mov.u32 	%r31, %r2;
$L__BB0_4:
	.pragma "nounroll";
	mul.wide.s32 	%rd13, %r31, 8;
	add.s64 	%rd14, %rd3, %rd13;
	ld.global.f64 	%fd18, [%rd14+-64];
	ld.global.f64 	%fd19, [%rd29+-64];
	fma.rn.f64 	%fd20, %fd18, %fd19, %fd111;
	ld.global.f64 	%fd21, [%rd14+-56];
	ld.global.f64 	%fd22, [%rd29+-56];
	fma.rn.f64 	%fd23, %fd21, %fd22, %fd20;
	ld.global.f64 	%fd24, [%rd14+-48];
	ld.global.f64 	%fd25, [%rd29+-48];
	fma.rn.f64 	%fd26, %fd24, %fd25, %fd23;
	ld.global.f64 	%fd27, [%rd14+-40];
	ld.global.f64 	%fd28, [%rd29+-40];
	fma.rn.f64 	%fd29, %fd27, %fd28, %fd26;
	ld.global.f64 	%fd30, [%rd14+-32];
	ld.global.f64 	%fd31, [%rd29+-32];
	fma.rn.f64 	%fd32, %fd30, %fd31, %fd29;
	ld.global.f64 	%fd33, [%rd14+-24];
	ld.global.f64 	%fd34, [%rd29+-24];
	fma.rn.f64 	%fd35, %fd33, %fd34, %fd32;
	ld.global.f64 	%fd36, [%rd14+-16];
	ld.global.f64 	%fd37, [%rd29+-16];
	fma.rn.f64 	%fd38, %fd36, %fd37, %fd35;
	ld.global.f64 	%fd39, [%rd14+-8];
	ld.global.f64 	%fd40, [%rd29+-8];
	fma.rn.f64 	%fd41, %fd39, %fd40, %fd38;
	ld.global.f64 	%fd42, [%rd14];
	ld.global.f64 	%fd43, [%rd29];
	fma.rn.f64 	%fd44, %fd42, %fd43, %fd41;
	ld.global.f64 	%fd45, [%rd14+8];
	ld.global.f64 	%fd46, [%rd29+8];
	fma.rn.f64 	%fd47, %fd45, %fd46, %fd44;
	ld.global.f64 	%fd48, [%rd14+16];
	ld.global.f64 	%fd49, [%rd29+16];
	fma.rn.f64 	%fd50, %fd48, %fd49, %fd47;
	ld.global.f64 	%fd51, [%rd14+24];
	ld.global.f64 	%fd52, [%rd29+24];
	fma.rn.f64 	%fd53, %fd51, %fd52, %fd50;
	ld.global.f64 	%fd54, [%rd14+32];
	ld.global.f64 	%fd55, [%rd29+32];
	fma.rn.f64 	%fd56, %fd54, %fd55, %fd53;
	ld.global.f64 	%fd57, [%rd14+40];
	ld.global.f64 	%fd58, [%rd29+40];
	fma.rn.f64 	%fd59, %fd57, %fd58, %fd56;
	ld.global.f64 	%fd60, [%rd14+48];
	ld.global.f64 	%fd61, [%rd29+48];
	fma.rn.f64 	%fd62, %fd60, %fd61, %fd59;
	ld.global.f64 	%fd63, [%rd14+56];
	ld.global.f64 	%fd64, [%rd29+56];
	fma.rn.f64 	%fd111, %fd63, %fd64, %fd62;
	add.s32 	%r32, %r32, 16;
	add.s32 	%r31, %r31, 16;
	add.s64 	%rd29, %rd29, 128;
	setp.ne.s32 	%p4, %r32, 0;
	@%p4 bra 	$L__BB0_4;
$L__BB0_5:
	setp.eq.s32 	%p5, %r3, 0;
	@%p5 bra 	$L__BB0_14;
	and.b32  	%r11, %r23, 7;
	setp.lt.u32 	%p6, %r3, 8;
	@%p6 bra 	$L__BB0_8;
	add.s32 	%r29, %r34, %r2;
	mul.wide.s32 	%rd15, %r29, 8;
	add.s64 	%rd16, %rd2, %rd15;
	ld.global.f64 	%fd66, [%rd16];
	mul.wide.u32 	%rd17, %r34, 8;
	add.s64 	%rd18, %rd1, %rd17;
	ld.global.f64 	%fd67, [%rd18];
	fma.rn.f64 	%fd68, %fd66, %fd67, %fd111;
	ld.global.f64 	%fd69, [%rd16+8];
	ld.global.f64 	%fd70, [%rd18+8];
	fma.rn.f64 	%fd71, %fd69, %fd70, %fd68;
	ld.global.f64 	%fd72, [%rd16+16];
	ld.global.f64 	%fd73, [%rd18+16];
	fma.rn.f64 	%fd74, %fd72, %fd73, %fd71;
	ld.global.f64 	%fd75, [%rd16+24];
	ld.global.f64 	%fd76, [%rd18+24];
	fma.rn.f64 	%fd77, %fd75, %fd76, %fd74;
	ld.global.f64 	%fd78, [%rd16+32];
	ld.global.f64 	%fd79, [%rd18+32];
	fma.rn.f64 	%fd80, %fd78, %fd79, %fd77;
	ld.global.f64 	%fd81, [%rd16+40];
	ld.global.f64 	%fd82, [%rd18+40];
	fma.rn.f64 	%fd83, %fd81, %fd82, %fd80;
	ld.global.f64 	%fd84, [%rd16+48];
	ld.global.f64 	%fd85, [%rd18+48];
	fma.rn.f64 	%fd86, %fd84, %fd85, %fd83;
	ld.global.f64 	%fd87, [%rd16+56];
	ld.global.f64 	%fd88, [%rd18+56];
	fma.rn.f64 	%fd111, %fd87, %fd88, %fd86;
	add.s32 	%r34, %r34, 8;
$L__BB0_8:
	setp.eq.s32 	%p7, %r11, 0;
	@%p7 bra 	$L__BB0_14;
	and.b32  	%r14, %r23, 3;
	setp.lt.u32 	%p8, %r11, 4;
	@%p8 bra 	$L__BB0_11;
	add.s32 	%r30, %r34, %r2;
	mul.wide.s32 	%rd19, %r30, 8;
	add.s64 	%rd20, %rd2, %rd19;
	ld.global.f64 	%fd90, [%rd20];
	mul.wide.u32 	%rd21, %r34, 8;
	add.s64 	%rd22, %rd1, %rd21;
	ld.global.f64 	%fd91, [%rd22];
	fma.rn.f64 	%fd92, %fd90, %fd91, %fd111;
	ld.global.f64 	%fd93, [%rd20+8];
	ld.global.f64 	%fd94, [%rd22+8];
	fma.rn.f64 	%fd95, %fd93, %fd94, %fd92;
	ld.global.f64 	%fd96, [%rd20+16];
	ld.global.f64 	%fd97, [%rd22+16];
	fma.rn.f64 	%fd98, %fd96, %fd97, %fd95;
	ld.global.f64 	%fd99, [%rd20+24];
	ld.global.f64 	%fd100, [%rd22+24];
	fma.rn.f64 	%fd111, %fd99, %fd100, %fd98;
	add.s32 	%r34, %r34, 4;
$L__BB0_11:
	setp.eq.s32 	%p9, %r14, 0;
	@%p9 bra 	$L__BB0_14;
	mul.wide.u32 	%rd23, %r34, 8;
	add.s64 	%rd30, %rd1, %rd23;
	add.s32 	%r37, %r34, %r2;
	neg.s32 	%r36, %r14;
$L__BB0_13:
	.pragma "nounroll";
	mul.wide.s32 	%rd24, %r37, 8;
	add.s64 	%rd25, %rd2, %rd24;
	ld.global.f64 	%fd101, [%rd25];
	ld.global.f64 	%fd102, [%rd30];
	fma.rn.f64 	%fd111, %fd101, %fd102, %fd111;
	add.s64 	%rd30, %rd30, 8;
	add.s32 	%r37, %r37, 1;
	add.s32 	%r36, %r36, 1;
	setp.ne.s32 	%p10, %r36, 0;
	@%p10 bra 	$L__BB0_13;
$L__BB0_14:
	cvta.to.global.u64 	%rd26, %rd10;
	mul.wide.s32 	%rd27, %r1, 8;
	add.s64 	%rd28, %rd26, %rd27;
	st.global.f64 	[%rd28], %fd111;
$L__BB0_15:
	ret;

}
	// .globl	_Z15vectorAddKernelPKdS0_Pdi
.visible .entry _Z15vectorAddKernelPKdS0_Pdi(
	.param .u64 .ptr .align 1 _Z15vectorAddKernelPKdS0_Pdi_param_0,
	.param .u64 .ptr .align 1 _Z15vectorAddKernelPKdS0_Pdi_param_1,
	.param .u64 .ptr .align 1 _Z15vectorAddKernelPKdS0_Pdi_param_2,
	.param .u32 _Z15vectorAddKernelPKdS0_Pdi_param_3
)
{
	.reg .pred 	%p<2>;
	.reg .b32 	%r<6>;
	.reg .b64 	%rd<11>;
	.reg .b64 	%fd<4>;

	ld.param.u64 	%rd1, [_Z15vectorAddKernelPKdS0_Pdi_param_0];
	ld.param.u64 	%rd2, [_Z15vectorAddKernelPKdS0_Pdi_param_1];
	ld.param.u64 	%rd3, [_Z15vectorAddKernelPKdS0_Pdi_param_2];
	ld.param.u32 	%r2, [_Z15vectorAddKernelPKdS0_Pdi_param_3];
	mov.u32 	%r3, %tid.x;
	mov.u32 	%r4, %ctaid.x;
	mov.u32 	%r5, %ntid.x;
	mad.lo.s32 	%r1, %r4, %r5, %r3;
	setp.ge.s32 	%p1, %r1, %r2;
	@%p1 bra 	$L__BB1_2;
	cvta.to.global.u64 	%rd4, %rd1;
	cvta.to.global.u64 	%rd5, %rd2;
	cvta.to.global.u64 	%rd6, %rd3;
	mul.wide.s32 	%rd7, %r1, 8;
	add.s64 	%rd8, %rd4, %rd7;
	ld.global.f64 	%fd1, [%rd8];
	add.s64 	%rd9, %rd5, %rd7;
	ld.global.f64 	%fd2, [%rd9];
	add.f64 	%fd3, %fd1, %fd2;
	add.s64 	%rd10, %rd6, %rd7;
	st.global.f64 	[%rd10], %fd3;
$L__BB1_2:
	ret;

}


// ===== COMPILED SASS (sm_100) =====

	.target	sm_100

	.elftype	@"ET_EXEC"


//--------------------- .note.nv.tkinfo           --------------------------
	.section	.note.nv.tkinfo,"",@"SHT_NOTE"
	.sectionflags	@"SHF_NOTE_NV_TKINFO"
	.tkinfo
        /*0018*/ 	.word	0x00000002
        /*0030*/ 	.string	""
        /*0030*/ 	.string	"ptxas"
        /*0030*/ 	.string	"Cuda compilation tools, release 13.0, V13.0.88"
        /*0030*/ 	.string	"Build cuda_13.0.r13.0/compiler.36424714_0"
        /*0030*/ 	.string	"-arch sm_100 -m 64 "



//--------------------- .note.nv.cuinfo           --------------------------
	.section	.note.nv.cuinfo,"",@"SHT_NOTE"
	.sectionflags	@"SHF_NOTE_NV_CUINFO"
        /*0018*/ 	.short	0x0002
        /*001a*/ 	.short	0x0064
        /*001c*/ 	.short	0x0082
	.zero		2


//--------------------- .nv.info                  --------------------------
	.section	.nv.info,"",@"SHT_CUDA_INFO"
	.align	4


	//----- nvinfo : EIATTR_REGCOUNT
	.align		4
        /*0000*/ 	.byte	0x04, 0x2f
        /*0002*/ 	.short	(.L_1 - .L_0)
	.align		4
.L_0:
        /*0004*/ 	.word	index@(_Z26matrixVectorMultiplyKernelPdS_S_ii)
        /*0008*/ 	.word	0x00000020


	//----- nvinfo : EIATTR_FRAME_SIZE
	.align		4
.L_1:
        /*000c*/ 	.byte	0x04, 0x11
        /*000e*/ 	.short	(.L_3 - .L_2)
	.align		4
.L_2:
        /*0010*/ 	.word	index@(_Z26matrixVectorMultiplyKernelPdS_S_ii)
        /*0014*/ 	.word	0x00000000


	//----- nvinfo : EIATTR_REGCOUNT
	.align		4
.L_3:
        /*0018*/ 	.byte	0x04, 0x2f
        /*001a*/ 	.short	(.L_5 - .L_4)
	.align		4
.L_4:
        /*001c*/ 	.word	index@(_Z15vectorAddKernelPKdS0_Pdi)
        /*0020*/ 	.word	0x0000000e


	//----- nvinfo : EIATTR_FRAME_SIZE
	.align		4
.L_5:
        /*0024*/ 	.byte	0x04, 0x11
        /*0026*/ 	.short	(.L_7 - .L_6)
	.align		4
.L_6:
        /*0028*/ 	.word	index@(_Z15vectorAddKernelPKdS0_Pdi)
        /*002c*/ 	.word	0x00000000


	//----- nvinfo : EIATTR_MIN_STACK_SIZE
	.align		4
.L_7:
        /*0030*/ 	.byte	0x04, 0x12
        /*0032*/ 	.short	(.L_9 - .L_8)
	.align		4
.L_8:
        /*0034*/ 	.word	index@(_Z15vectorAddKernelPKdS0_Pdi)
        /*0038*/ 	.word	0x00000000


	//----- nvinfo : EIATTR_MIN_STACK_SIZE
	.align		4
.L_9:
        /*003c*/ 	.byte	0x04, 0x12
        /*003e*/ 	.short	(.L_11 - .L_10)
	.align		4
.L_10:
        /*0040*/ 	.word	index@(_Z26matrixVectorMultiplyKernelPdS_S_ii)
        /*0044*/ 	.word	0x00000000
.L_11:


//--------------------- .nv.compat                --------------------------
	.section	.nv.compat,"",@"SHT_CUDA_COMPAT_INFO"
	.align	4
        /*0000*/ 	.byte	0x02, 0x09, 0x00, 0x00, 0x02, 0x02, 0x01, 0x00, 0x02, 0x05, 0x05, 0x00, 0x03, 0x07, 0x01, 0x01
        /*0010*/ 	.byte	0x02, 0x03, 0x00, 0x00, 0x02, 0x06, 0x01, 0x00, 0x04, 0x0b, 0x08, 0x00, 0x01, 0x00, 0x00, 0x00
        /*0020*/ 	.byte	0x00, 0x00, 0x00, 0x00


//--------------------- .nv.info._Z15vectorAddKernelPKdS0_Pdi --------------------------
	.section	.nv.info._Z15vectorAddKernelPKdS0_Pdi,"",@"SHT_CUDA_INFO"
	.sectionflags	@""
	.align	4


	//----- nvinfo : EIATTR_CUDA_API_VERSION
	.align		4
        /*0000*/ 	.byte	0x04, 0x37
        /*0002*/ 	.short	(.L_13 - .L_12)
.L_12:
        /*0004*/ 	.word	0x00000082


	//----- nvinfo : EIATTR_KPARAM_INFO
	.align		4
.L_13:
        /*0008*/ 	.byte	0x04, 0x17
        /*000a*/ 	.short	(.L_15 - .L_14)
.L_14:
        /*000c*/ 	.word	0x00000000
        /*0010*/ 	.short	0x0003
        /*0012*/ 	.short	0x0018
        /*0014*/ 	.byte	0x00, 0xf0, 0x11, 0x00


	//----- nvinfo : EIATTR_KPARAM_INFO
	.align		4
.L_15:
        /*0018*/ 	.byte	0x04, 0x17
        /*001a*/ 	.short	(.L_17 - .L_16)
.L_16:
        /*001c*/ 	.word	0x00000000
        /*0020*/ 	.short	0x0002
        /*0022*/ 	.short	0x0010
        /*0024*/ 	.byte	0x00, 0xf5, 0x21, 0x00


	//----- nvinfo : EIATTR_KPARAM_INFO
	.align		4
.L_17:
        /*0028*/ 	.byte	0x04, 0x17
        /*002a*/ 	.short	(.L_19 - .L_18)
.L_18:
        /*002c*/ 	.word	0x00000000
        /*0030*/ 	.short	0x0001
        /*0032*/ 	.short	0x0008
        /*0034*/ 	.byte	0x00, 0xf5, 0x21, 0x00


	//----- nvinfo : EIATTR_KPARAM_INFO
	.align		4
.L_19:
        /*0038*/ 	.byte	0x04, 0x17
        /*003a*/ 	.short	(.L_21 - .L_20)
.L_20:
        /*003c*/ 	.word	0x00000000
        /*0040*/ 	.short	0x0000
        /*0042*/ 	.short	0x0000
        /*0044*/ 	.byte	0x00, 0xf5, 0x21, 0x00


	//----- nvinfo : EIATTR_SPARSE_MMA_MASK
	.align		4
.L_21:
        /*0048*/ 	.byte	0x03, 0x50
        /*004a*/ 	.short	0x0000


	//----- nvinfo : EIATTR_MAXREG_COUNT
	.align		4
        /*004c*/ 	.byte	0x03, 0x1b
        /*004e*/ 	.short	0x00ff


	//----- nvinfo : EIATTR_MERCURY_ISA_VERSION
	.align		4
        /*0050*/ 	.byte	0x03, 0x5f
        /*0052*/ 	.short	0x0101


	//----- nvinfo : EIATTR_VRC_CTA_INIT_COUNT
	.align		4
        /*0054*/ 	.byte	0x02, 0x4a
	.zero		1
	.zero		1


	//----- nvinfo : EIATTR_EXIT_INSTR_OFFSETS
	.align		4
        /*0058*/ 	.byte	0x04, 0x1c
        /*005a*/ 	.short	(.L_23 - .L_22)


	//   ....[0]....
.L_22:
        /*005c*/ 	.word	0x00000070


	//   ....[1]....
        /*0060*/ 	.word	0x00000130


	//----- nvinfo : EIATTR_CBANK_PARAM_SIZE
	.align		4
.L_23:
        /*0064*/ 	.byte	0x03, 0x19
        /*0066*/ 	.short	0x001c


	//----- nvinfo : EIATTR_PARAM_CBANK
	.align		4
        /*0068*/ 	.byte	0x04, 0x0a
        /*006a*/ 	.short	(.L_25 - .L_24)
	.align		4
.L_24:
        /*006c*/ 	.word	index@(.nv.constant0._Z15vectorAddKernelPKdS0_Pdi)
        /*0070*/ 	.short	0x0380
        /*0072*/ 	.short	0x001c


	//----- nvinfo : EIATTR_SW_WAR
	.align		4
.L_25:
        /*0074*/ 	.byte	0x04, 0x36
        /*0076*/ 	.short	(.L_27 - .L_26)
.L_26:
        /*0078*/ 	.word	0x00000008
.L_27:


//--------------------- .nv.info._Z26matrixVectorMultiplyKernelPdS_S_ii --------------------------
	.section	.nv.info._Z26matrixVectorMultiplyKernelPdS_S_ii,"",@"SHT_CUDA_INFO"
	.sectionflags	@""
	.align	4


	//----- nvinfo : EIATTR_CUDA_API_VERSION
	.align		4
        /*0000*/ 	.byte	0x04, 0x37
        /*0002*/ 	.short	(.L_29 - .L_28)
.L_28:
        /*0004*/ 	.word	0x00000082


	//----- nvinfo : EIATTR_KPARAM_INFO
	.align		4
.L_29:
        /*0008*/ 	.byte	0x04, 0x17
        /*000a*/ 	.short	(.L_31 - .L_30)
.L_30:
        /*000c*/ 	.word	0x00000000
        /*0010*/ 	.short	0x0004
        /*0012*/ 	.short	0x001c
        /*0014*/ 	.byte	0x00, 0xf0, 0x11, 0x00


	//----- nvinfo : EIATTR_KPARAM_INFO
	.align		4
.L_31:
        /*0018*/ 	.byte	0x04, 0x17
        /*001a*/ 	.short	(.L_33 - .L_32)
.L_32:
        /*001c*/ 	.word	0x00000000
        /*0020*/ 	.short	0x0003
        /*0022*/ 	.short	0x0018
        /*0024*/ 	.byte	0x00, 0xf0, 0x11, 0x00


	//----- nvinfo : EIATTR_KPARAM_INFO
	.align		4
.L_33:
        /*0028*/ 	.byte	0x04, 0x17
        /*002a*/ 	.short	(.L_35 - .L_34)
.L_34:
        /*002c*/ 	.word	0x00000000
        /*0030*/ 	.short	0x0002
        /*0032*/ 	.short	0x0010
        /*0034*/ 	.byte	0x00, 0xf5, 0x21, 0x00


	//----- nvinfo : EIATTR_KPARAM_INFO
	.align		4
.L_35:
        /*0038*/ 	.byte	0x04, 0x17
        /*003a*/ 	.short	(.L_37 - .L_36)
.L_36:
        /*003c*/ 	.word	0x00000000
        /*0040*/ 	.short	0x0001
        /*0042*/ 	.short	0x0008
        /*0044*/ 	.byte	0x00, 0xf5, 0x21, 0x00


	//----- nvinfo : EIATTR_KPARAM_INFO
	.align		4
.L_37:
        /*0048*/ 	.byte	0x04, 0x17
        /*004a*/ 	.short	(.L_39 - .L_38)
.L_38:
        /*004c*/ 	.word	0x00000000
        /*0050*/ 	.short	0x0000
        /*0052*/ 	.short	0x0000
        /*0054*/ 	.byte	0x00, 0xf5, 0x21, 0x00


	//----- nvinfo : EIATTR_SPARSE_MMA_MASK
	.align		4
.L_39:
        /*0058*/ 	.byte	0x03, 0x50
        /*005a*/ 	.short	0x0000


	//----- nvinfo : EIATTR_MAXREG_COUNT
	.align		4
        /*005c*/ 	.byte	0x03, 0x1b
        /*005e*/ 	.short	0x00ff


	//----- nvinfo : EIATTR_MERCURY_ISA_VERSION
	.align		4
        /*0060*/ 	.byte	0x03, 0x5f
        /*0062*/ 	.short	0x0101


	//----- nvinfo : EIATTR_VRC_CTA_INIT_COUNT
	.align		4
        /*0064*/ 	.byte	0x02, 0x4a
	.zero		1
	.zero		1


	//----- nvinfo : EIATTR_EXIT_INSTR_OFFSETS
	.align		4
        /*0068*/ 	.byte	0x04, 0x1c
        /*006a*/ 	.short	(.L_41 - .L_40)


	//   ....[0]....
.L_40:
        /*006c*/ 	.word	0x00000070


	//   ....[1]....
        /*0070*/ 	.word	0x00000ac0


	//----- nvinfo : EIATTR_CBANK_PARAM_SIZE
	.align		4
.L_41:
        /*0074*/ 	.byte	0x03, 0x19
        /*0076*/ 	.short	0x0020


	//----- nvinfo : EIATTR_PARAM_CBANK
	.align		4
        /*0078*/ 	.byte	0x04, 0x0a
        /*007a*/ 	.short	(.L_43 - .L_42)
	.align		4
.L_42:
        /*007c*/ 	.word	index@(.nv.constant0._Z26matrixVectorMultiplyKernelPdS_S_ii)
        /*0080*/ 	.short	0x0380
        /*0082*/ 	.short	0x0020


	//----- nvinfo : EIATTR_SW_WAR
	.align		4
.L_43:
        /*0084*/ 	.byte	0x04, 0x36
        /*0086*/ 	.short	(.L_45 - .L_44)
.L_44:
        /*0088*/ 	.word	0x00000008
.L_45:


//--------------------- .nv.callgraph             --------------------------
	.section	.nv.callgraph,"",@"SHT_CUDA_CALLGRAPH"
	.align	4
	.sectionentsize	8
	.align		4
        /*0000*/ 	.word	0x00000000
	.align		4
        /*0004*/ 	.word	0xffffffff
	.align		4
        /*0008*/ 	.word	0x00000000
	.align		4
        /*000c*/ 	.word	0xfffffffe
	.align		4
        /*0010*/ 	.word	0x00000000
	.align		4
        /*0014*/ 	.word	0xfffffffd
	.align		4
        /*0018*/ 	.word	0x00000000
	.align		4
        /*001c*/ 	.word	0xfffffffc


//--------------------- .text._Z15vectorAddKernelPKdS0_Pdi --------------------------
	.section	.text._Z15vectorAddKernelPKdS0_Pdi,"ax",@progbits
	.align	128
        .global         _Z15vectorAddKernelPKdS0_Pdi
        .type           _Z15vectorAddKernelPKdS0_Pdi,@function
        .size           _Z15vectorAddKernelPKdS0_Pdi,(.L_x_8 - _Z15vectorAddKernelPKdS0_Pdi)
        .other          _Z15vectorAddKernelPKdS0_Pdi,@"STO_CUDA_ENTRY STV_DEFAULT"
_Z15vectorAddKernelPKdS0_Pdi:
.text._Z15vectorAddKernelPKdS0_Pdi:
[----:B------:R-:W-:Y:S01]  /*0000*/  LDC R1, c[0x0][0x37c] ;  /* 0x0000df00ff017b82 */ /* 0x000fe20000000800 */
[----:B------:R-:W0:Y:S07]  /*0010*/  S2R R11, SR_TID.X ;  /* 0x00000000000b7919 */ /* 0x000e2e0000002100 */
[----:B------:R-:W0:Y:S01]  /*0020*/  S2UR UR4, SR_CTAID.X ;  /* 0x00000000000479c3 */ /* 0x000e220000002500 */
[----:B------:R-:W1:Y:S07]  /*0030*/  LDCU UR5, c[0x0][0x398] ;  /* 0x00007300ff0577ac */ /* 0x000e6e0008000800 */
[----:B------:R-:W0:Y:S02]  /*0040*/  LDC R0, c[0x0][0x360] ;  /* 0x0000d800ff007b82 */ /* 0x000e240000000800 */
[----:B0-----:R-:W-:-:S05]  /*0050*/  IMAD R11, R0, UR4, R11 ;  /* 0x00000004000b7c24 */ /* 0x001fca000f8e020b */
[----:B-1----:R-:W-:-:S13]  /*0060*/  ISETP.GE.AND P0, PT, R11, UR5, PT ;  /* 0x000000050b007c0c */ /* 0x002fda000bf06270 */
[----:B------:R-:W-:Y:S05]  /*0070*/  @P0 EXIT ;  /* 0x000000000000094d */ /* 0x000fea0003800000 */
[----:B------:R-:W0:Y:S01]  /*0080*/  LDC.64 R2, c[0x0][0x380] ;  /* 0x0000e000ff027b82 */ /* 0x000e220000000a00 */
[----:B------:R-:W1:Y:S07]  /*0090*/  LDCU.64 UR4, c[0x0][0x358] ;  /* 0x00006b00ff0477ac */ /* 0x000e6e0008000a00 */
[----:B------:R-:W2:Y:S08]  /*00a0*/  LDC.64 R4, c[0x0][0x388] ;  /* 0x0000e200ff047b82 */ /* 0x000eb00000000a00 */
[----:B------:R-:W3:Y:S01]  /*00b0*/  LDC.64 R8, c[0x0][0x390] ;  /* 0x0000e400ff087b82 */ /* 0x000ee20000000a00 */
[----:B0-----:R-:W-:-:S06]  /*00c0*/  IMAD.WIDE R2, R11, 0x8, R2 ;  /* 0x000000080b027825 */ /* 0x001fcc00078e0202 */
[----:B-1----:R-:W4:Y:S01]  /*00d0*/  LDG.E.64 R2, desc[UR4][R2.64] ;  /* 0x0000000402027981 */ /* 0x002f22000c1e1b00 */
[----:B--2---:R-:W-:-:S06]  /*00e0*/  IMAD.WIDE R4, R11, 0x8, R4 ;  /* 0x000000080b047825 */ /* 0x004fcc00078e0204 */
[----:B------:R-:W4:Y:S01]  /*00f0*/  LDG.E.64 R4, desc[UR4][R4.64] ;  /* 0x0000000404047981 */ /* 0x000f22000c1e1b00 */
[----:B---3--:R-:W-:Y:S01]  /*0100*/  IMAD.WIDE R8, R11, 0x8, R8 ;  /* 0x000000080b087825 */ /* 0x008fe200078e0208 */
[----:B----4-:R-:W-:-:S07]  /*0110*/  DADD R6, R2, R4 ;  /* 0x0000000002067229 */ /* 0x010fce0000000004 */
[----:B------:R-:W-:Y:S01]  /*0120*/  STG.E.64 desc[UR4][R8.64], R6 ;  /* 0x0000000608007986 */ /* 0x000fe2000c101b04 */
[----:B------:R-:W-:Y:S05]  /*0130*/  EXIT ;  /* 0x000000000000794d */ /* 0x000fea0003800000 */
.L_x_0:
[----:B------:R-:W-:-:S00]  /*0140*/  BRA `(.L_x_0) ;  /* 0xfffffffc00fc7947 */ /* 0x000fc0000383ffff */
[----:B------:R-:W-:-:S00]  /*0150*/  NOP ;  /* 0x0000000000007918 */ /* 0x000fc00000000000 */
        /* <DEDUP_REMOVED lines=10> */
.L_x_8:


//--------------------- .text._Z26matrixVectorMultiplyKernelPdS_S_ii --------------------------
	.section	.text._Z26matrixVectorMultiplyKernelPdS_S_ii,"ax",@progbits
	.align	128
        .global         _Z26matrixVectorMultiplyKernelPdS_S_ii
        .type           _Z26matrixVectorMultiplyKernelPdS_S_ii,@function
        .size           _Z26matrixVectorMultiplyKernelPdS_S_ii,(.L_x_9 - _Z26matrixVectorMultiplyKernelPdS_S_ii)
        .other          _Z26matrixVectorMultiplyKernelPdS_S_ii,@"STO_CUDA_ENTRY STV_DEFAULT"
_Z26matrixVectorMultiplyKernelPdS_S_ii:
.text._Z26matrixVectorMultiplyKernelPdS_S_ii:
[----:B------:R-:W-:Y:S01]  /*0000*/  LDC R1, c[0x0][0x37c] ;  /* 0x0000df00ff017b82 */ /* 0x000fe20000000800 */
[----:B------:R-:W0:Y:S01]  /*0010*/  S2R R0, SR_TID.X ;  /* 0x0000000000007919 */ /* 0x000e220000002100 */
[----:B------:R-:W0:Y:S01]  /*0020*/  LDCU UR4, c[0x0][0x360] ;  /* 0x00006c00ff0477ac */ /* 0x000e220008000800 */
[----:B------:R-:W0:Y:S01]  /*0030*/  S2R R3, SR_CTAID.X ;  /* 0x0000000000037919 */ /* 0x000e220000002500 */
[----:B------:R-:W1:Y:S01]  /*0040*/  LDCU UR5, c[0x0][0x398] ;  /* 0x00007300ff0577ac */ /* 0x000e620008000800 */
[----:B0-----:R-:W-:-:S05]  /*0050*/  IMAD R0, R3, UR4, R0 ;  /* 0x0000000403007c24 */ /* 0x001fca000f8e0200 */
[----:B-1----:R-:W-:-:S13]  /*0060*/  ISETP.GE.AND P0, PT, R0, UR5, PT ;  /* 0x0000000500007c0c */ /* 0x002fda000bf06270 */
[----:B------:R-:W-:Y:S05]  /*0070*/  @P0 EXIT ;  /* 0x000000000000094d */ /* 0x000fea0003800000 */
[----:B------:R-:W0:Y:S01]  /*0080*/  LDCU UR8, c[0x0][0x39c] ;  /* 0x00007380ff0877ac */ /* 0x000e220008000800 */
[----:B------:R-:W-:Y:S01]  /*0090*/  CS2R R24, SRZ ;  /* 0x0000000000187805 */ /* 0x000fe2000001ff00 */
[----:B------:R-:W1:Y:S01]  /*00a0*/  LDCU.64 UR16, c[0x0][0x358] ;  /* 0x00006b00ff1077ac */ /* 0x000e620008000a00 */
[----:B0-----:R-:W-:-:S09]  /*00b0*/  UISETP.GE.AND UP0, UPT, UR8, 0x1, UPT ;  /* 0x000000010800788c */ /* 0x001fd2000bf06270 */
[----:B-1----:R-:W-:Y:S05]  /*00c0*/  BRA.U !UP0, `(.L_x_1) ;  /* 0x0000000908707547 */ /* 0x002fea000b800000 */
[----:B------:R-:W-:Y:S01]  /*00d0*/  UISETP.GE.U32.AND UP1, UPT, UR8, 0x10, UPT ;  /* 0x000000100800788c */ /* 0x000fe2000bf26070 */
[----:B------:R-:W-:Y:S01]  /*00e0*/  HFMA2 R3, -RZ, RZ, 0, 0 ;  /* 0x00000000ff037431 */ /* 0x000fe200000001ff */
[----:B------:R-:W-:Y:S02]  /*00f0*/  ULOP3.LUT UR9, UR8, 0xf, URZ, 0xc0, !UPT ;  /* 0x0000000f08097892 */ /* 0x000fe4000f8ec0ff */
[----:B------:R-:W-:Y:S01]  /*0100*/  IMAD R2, R0, UR8, RZ ;  /* 0x0000000800027c24 */ /* 0x000fe2000f8e02ff */
[----:B------:R-:W-:Y:S01]  /*0110*/  CS2R R24, SRZ ;  /* 0x0000000000187805 */ /* 0x000fe2000001ff00 */
[----:B------:R-:W-:-:S03]  /*0120*/  UISETP.NE.AND UP0, UPT, UR9, URZ, UPT ;  /* 0x000000ff0900728c */ /* 0x000fc6000bf05270 */
[----:B------:R-:W-:Y:S08]  /*0130*/  BRA.U !UP1, `(.L_x_2) ;  /* 0x00000005091c7547 */ /* 0x000ff0000b800000 */
[----:B------:R-:W0:Y:S01]  /*0140*/  LDCU.128 UR12, c[0x0][0x380] ;  /* 0x00007000ff0c77ac */ /* 0x000e220008000c00 */
[----:B------:R-:W-:Y:S01]  /*0150*/  IMAD.MOV.U32 R26, RZ, RZ, R2 ;  /* 0x000000ffff1a7224 */ /* 0x000fe200078e0002 */
[----:B------:R-:W-:Y:S01]  /*0160*/  CS2R R24, SRZ ;  /* 0x0000000000187805 */ /* 0x000fe2000001ff00 */
[----:B------:R-:W-:-:S04]  /*0170*/  ULOP3.LUT UR10, UR8, 0x7ffffff0, URZ, 0xc0, !UPT ;  /* 0x7ffffff0080a7892 */ /* 0x000fc8000f8ec0ff */
[----:B------:R-:W-:Y:S02]  /*0180*/  UIADD3 UR11, UPT, UPT, -UR10, URZ, URZ ;  /* 0x000000ff0a0b7290 */ /* 0x000fe4000fffe1ff */
[----:B------:R-:W-:Y:S01]  /*0190*/  MOV R3, UR10 ;  /* 0x0000000a00037c02 */ /* 0x000fe20008000f00 */
[----:B0-----:R-:W-:Y:S02]  /*01a0*/  UIADD3 UR4, UP2, UPT, UR14, 0x40, URZ ;  /* 0x000000400e047890 */ /* 0x001fe4000ff5e0ff */
[----:B------:R-:W-:Y:S02]  /*01b0*/  UIADD3 UR6, UP1, UPT, UR12, 0x40, URZ ;  /* 0x000000400c067890 */ /* 0x000fe4000ff3e0ff */
[----:B------:R-:W-:Y:S02]  /*01c0*/  UIADD3.X UR5, UPT, UPT, URZ, UR15, URZ, UP2, !UPT ;  /* 0x0000000fff057290 */ /* 0x000fe400097fe4ff */
[----:B------:R-:W-:Y:S01]  /*01d0*/  IMAD.U32 R10, RZ, RZ, UR4 ;  /* 0x00000004ff0a7e24 */ /* 0x000fe2000f8e00ff */
[----:B------:R-:W-:-:S03]  /*01e0*/  UIADD3.X UR7, UPT, UPT, URZ, UR13, URZ, UP1, !UPT ;  /* 0x0000000dff077290 */ /* 0x000fc60008ffe4ff */
[----:B------:R-:W-:-:S09]  /*01f0*/  MOV R11, UR5 ;  /* 0x00000005000b7c02 */ /* 0x000fd20008000f00 */
.L_x_3:
[----:B------:R-:W-:Y:S01]  /*0200*/  MOV R5, UR7 ;  /* 0x0000000700057c02 */ /* 0x000fe20008000f00 */
[----:B------:R-:W-:Y:S01]  /*0210*/  IMAD.U32 R4, RZ, RZ, UR6 ;  /* 0x00000006ff047e24 */ /* 0x000fe2000f8e00ff */
[----:B------:R-:W-:Y:S01]  /*0220*/  MOV R7, R11 ;  /* 0x0000000b00077202 */ /* 0x000fe20000000f00 */
[----:B------:R-:W-:Y:S02]  /*0230*/  IMAD.MOV.U32 R6, RZ, RZ, R10 ;  /* 0x000000ffff067224 */ /* 0x000fe400078e000a */
[----:B------:R-:W-:-:S03]  /*0240*/  IMAD.WIDE R4, R26, 0x8, R4 ;  /* 0x000000081a047825 */ /* 0x000fc600078e0204 */
[----:B------:R-:W2:Y:S04]  /*0250*/  LDG.E.64 R22, desc[UR16][R6.64+-0x40] ;  /* 0xffffc01006167981 */ /* 0x000ea8000c1e1b00 */
[----:B------:R-:W2:Y:S04]  /*0260*/  LDG.E.64 R12, desc[UR16][R4.64+-0x40] ;  /* 0xffffc010040c7981 */ /* 0x000ea8000c1e1b00 */
[----:B------:R-:W3:Y:S04]  /*0270*/  LDG.E.64 R20, desc[UR16][R6.64+-0x38] ;  /* 0xffffc81006147981 */ /* 0x000ee8000c1e1b00 */
[----:B------:R-:W3:Y:S04]  /*0280*/  LDG.E.64 R16, desc[UR16][R4.64+-0x38] ;  /* 0xffffc81004107981 */ /* 0x000ee8000c1e1b00 */
[----:B------:R-:W4:Y:S04]  /*0290*/  LDG.E.64 R14, desc[UR16][R6.64+-0x30] ;  /* 0xffffd010060e7981 */ /* 0x000f28000c1e1b00 */
[----:B------:R-:W4:Y:S04]  /*02a0*/  LDG.E.64 R10, desc[UR16][R4.64+-0x30] ;  /* 0xffffd010040a7981 */ /* 0x000f28000c1e1b00 */
[----:B------:R-:W5:Y:S04]  /*02b0*/  LDG.E.64 R18, desc[UR16][R6.64+-0x28] ;  /* 0xffffd81006127981 */ /* 0x000f68000c1e1b00 */
[----:B------:R-:W5:Y:S01]  /*02c0*/  LDG.E.64 R8, desc[UR16][R4.64+-0x28] ;  /* 0xffffd81004087981 */ /* 0x000f62000c1e1b00 */
[----:B--2---:R-:W-:-:S03]  /*02d0*/  DFMA R22, R12, R22, R24 ;  /* 0x000000160c16722b */ /* 0x004fc60000000018 */
[----:B------:R-:W2:Y:S04]  /*02e0*/  LDG.E.64 R24, desc[UR16][R6.64+-0x20] ;  /* 0xffffe01006187981 */ /* 0x000ea8000c1e1b00 */
[----:B------:R-:W2:Y:S01]  /*02f0*/  LDG.E.64 R12, desc[UR16][R4.64+-0x20] ;  /* 0xffffe010040c7981 */ /* 0x000ea2000c1e1b00 */
[----:B---3--:R-:W-:-:S03]  /*0300*/  DFMA R20, R16, R20, R22 ;  /* 0x000000141014722b */ /* 0x008fc60000000016 */
[----:B------:R-:W3:Y:S04]  /*0310*/  LDG.E.64 R22, desc[UR16][R6.64+-0x18] ;  /* 0xffffe81006167981 */ /* 0x000ee8000c1e1b00 */
[----:B------:R-:W3:Y:S01]  /*0320*/  LDG.E.64 R16, desc[UR16][R4.64+-0x18] ;  /* 0xffffe81004107981 */ /* 0x000ee2000c1e1b00 */
[----:B----4-:R-:W-:-:S03]  /*0330*/  DFMA R14, R10, R14, R20 ;  /* 0x0000000e0a0e722b */ /* 0x010fc60000000014 */
[----:B------:R-:W4:Y:S04]  /*0340*/  LDG.E.64 R10, desc[UR16][R6.64+-0x10] ;  /* 0xfffff010060a7981 */ /* 0x000f28000c1e1b00 */
[----:B------:R-:W4:Y:S01]  /*0350*/  LDG.E.64 R20, desc[UR16][R4.64+-0x10] ;  /* 0xfffff01004147981 */ /* 0x000f22000c1e1b00 */
[----:B-----5:R-:W-:-:S03]  /*0360*/  DFMA R18, R8, R18, R14 ;  /* 0x000000120812722b */ /* 0x020fc6000000000e */
        /* <DEDUP_REMOVED lines=26> */
[----:B------:R-:W-:Y:S01]  /*0510*/  UIADD3 UR11, UPT, UPT, UR11, 0x10, URZ ;  /* 0x000000100b0b7890 */ /* 0x000fe2000fffe0ff */
[----:B------:R-:W-:-:S03]  /*0520*/  IADD3 R26, PT, PT, R26, 0x10, RZ ;  /* 0x000000101a1a7810 */ /* 0x000fc60007ffe0ff */
[----:B------:R-:W-:Y:S01]  /*0530*/  UISETP.NE.AND UP1, UPT, UR11, URZ, UPT ;  /* 0x000000ff0b00728c */ /* 0x000fe2000bf25270 */
[----:B--2---:R-:W-:-:S08]  /*0540*/  DFMA R10, R14, R12, R10 ;  /* 0x0000000c0e0a722b */ /* 0x004fd0000000000a */
[----:B---3--:R-:W-:-:S08]  /*0550*/  DFMA R10, R18, R16, R10 ;  /* 0x00000010120a722b */ /* 0x008fd0000000000a */
[----:B----4-:R-:W-:Y:S01]  /*0560*/  DFMA R24, R24, R22, R10 ;  /* 0x000000161818722b */ /* 0x010fe2000000000a */
[----:B------:R-:W-:-:S05]  /*0570*/  IADD3 R10, P0, PT, R6, 0x80, RZ ;  /* 0x00000080060a7810 */ /* 0x000fca0007f1e0ff */
[----:B------:R-:W-:Y:S02]  /*0580*/  IMAD.X R11, RZ, RZ, R7, P0 ;  /* 0x000000ffff0b7224 */ /* 0x000fe400000e0607 */
[----:B-----5:R-:W-:Y:S01]  /*0590*/  DFMA R24, R20, R8, R24 ;  /* 0x000000081418722b */ /* 0x020fe20000000018 */
[----:B------:R-:W-:Y:S10]  /*05a0*/  BRA.U UP1, `(.L_x_3) ;  /* 0xfffffffd01147547 */ /* 0x000ff4000b83ffff */
.L_x_2:
[----:B------:R-:W-:Y:S05]  /*05b0*/  BRA.U !UP0, `(.L_x_1) ;  /* 0x0000000508347547 */ /* 0x000fea000b800000 */
[----:B------:R-:W-:Y:S02]  /*05c0*/  UISETP.GE.U32.AND UP0, UPT, UR9, 0x8, UPT ;  /* 0x000000080900788c */ /* 0x000fe4000bf06070 */
[----:B------:R-:W-:-:S04]  /*05d0*/  ULOP3.LUT UR5, UR8, 0x7, URZ, 0xc0, !UPT ;  /* 0x0000000708057892 */ /* 0x000fc8000f8ec0ff */
[----:B------:R-:W-:-:S03]  /*05e0*/  UISETP.NE.AND UP1, UPT, UR5, URZ, UPT ;  /* 0x000000ff0500728c */ /* 0x000fc6000bf25270 */
[----:B------:R-:W-:Y:S08]  /*05f0*/  BRA.U !UP0, `(.L_x_4) ;  /* 0x0000000108787547 */ /* 0x000ff0000b800000 */
[----:B------:R-:W0:Y:S01]  /*0600*/  LDC.64 R10, c[0x0][0x380] ;  /* 0x0000e000ff0a7b82 */ /* 0x000e220000000a00 */
[----:B------:R-:W-:-:S07]  /*0610*/  IMAD.IADD R7, R2, 0x1, R3 ;  /* 0x0000000102077824 */ /* 0x000fce00078e0203 */
[----:B------:R-:W1:Y:S01]  /*0620*/  LDC.64 R4, c[0x0][0x388] ;  /* 0x0000e200ff047b82 */ /* 0x000e620000000a00 */
[----:B0-----:R-:W-:-:S05]  /*0630*/  IMAD.WIDE R10, R7, 0x8, R10 ;  /* 0x00000008070a7825 */ /* 0x001fca00078e020a */
[----:B------:R-:W2:Y:S01]  /*0640*/  LDG.E.64 R12, desc[UR16][R10.64] ;  /* 0x000000100a0c7981 */ /* 0x000ea2000c1e1b00 */
[----:B-1----:R-:W-:-:S03]  /*0650*/  IMAD.WIDE.U32 R4, R3, 0x8, R4 ;  /* 0x0000000803047825 */ /* 0x002fc600078e0004 */
[----:B------:R-:W3:Y:S04]  /*0660*/  LDG.E.64 R16, desc[UR16][R10.64+0x8] ;  /* 0x000008100a107981 */ /* 0x000ee8000c1e1b00 */
[----:B------:R-:W2:Y:S04]  /*0670*/  LDG.E.64 R14, desc[UR16][R4.64] ;  /* 0x00000010040e7981 */ /* 0x000ea8000c1e1b00 */
[----:B------:R-:W3:Y:S04]  /*0680*/  LDG.E.64 R18, desc[UR16][R4.64+0x8] ;  /* 0x0000081004127981 */ /* 0x000ee8000c1e1b00 */
[----:B------:R-:W4:Y:S04]  /*0690*/  LDG.E.64 R20, desc[UR16][R10.64+0x10] ;  /* 0x000010100a147981 */ /* 0x000f28000c1e1b00 */
[----:B------:R-:W4:Y:S04]  /*06a0*/  LDG.E.64 R22, desc[UR16][R4.64+0x10] ;  /* 0x0000101004167981 */ /* 0x000f28000c1e1b00 */
[----:B------:R-:W5:Y:S04]  /*06b0*/  LDG.E.64 R6, desc[UR16][R10.64+0x18] ;  /* 0x000018100a067981 */ /* 0x000f68000c1e1b00 */
[----:B------:R-:W5:Y:S04]  /*06c0*/  LDG.E.64 R8, desc[UR16][R4.64+0x18] ;  /* 0x0000181004087981 */ /* 0x000f68000c1e1b00 */
        /* <DEDUP_REMOVED lines=11> */
[----:B-----5:R-:W-:Y:S01]  /*0780*/  DFMA R6, R6, R8, R20 ;  /* 0x000000080606722b */ /* 0x020fe20000000014 */
[----:B------:R-:W-:-:S07]  /*0790*/  IADD3 R3, PT, PT, R3, 0x8, RZ ;  /* 0x0000000803037810 */ /* 0x000fce0007ffe0ff */
[----:B--2---:R-:W-:-:S08]  /*07a0*/  DFMA R6, R12, R14, R6 ;  /* 0x0000000e0c06722b */ /* 0x004fd00000000006 */
[----:B---3--:R-:W-:-:S08]  /*07b0*/  DFMA R6, R16, R18, R6 ;  /* 0x000000121006722b */ /* 0x008fd00000000006 */
[----:B----4-:R-:W-:-:S08]  /*07c0*/  DFMA R24, R22, R24, R6 ;  /* 0x000000181618722b */ /* 0x010fd00000000006 */
[----:B------:R-:W-:-:S11]  /*07d0*/  DFMA R24, R26, R28, R24 ;  /* 0x0000001c1a18722b */ /* 0x000fd60000000018 */
.L_x_4:
        /* <DEDUP_REMOVED lines=17> */
[----:B------:R-:W5:Y:S01]  /*08f0*/  LDG.E.64 R14, desc[UR16][R20.64+0x18] ;  /* 0x00001810140e7981 */ /* 0x000f62000c1e1b00 */
[----:B------:R-:W-:Y:S01]  /*0900*/  IADD3 R3, PT, PT, R3, 0x4, RZ ;  /* 0x0000000403037810 */ /* 0x000fe20007ffe0ff */
[----:B--2---:R-:W-:-:S08]  /*0910*/  DFMA R18, R18, R22, R24 ;  /* 0x000000161212722b */ /* 0x004fd00000000018 */
[----:B---3--:R-:W-:-:S08]  /*0920*/  DFMA R8, R8, R10, R18 ;  /* 0x0000000a0808722b */ /* 0x008fd00000000012 */
[----:B----4-:R-:W-:-:S08]  /*0930*/  DFMA R4, R4, R6, R8 ;  /* 0x000000060404722b */ /* 0x010fd00000000008 */
[----:B-----5:R-:W-:-:S11]  /*0940*/  DFMA R24, R12, R14, R4 ;  /* 0x0000000e0c18722b */ /* 0x020fd60000000004 */
.L_x_5:
[----:B------:R-:W-:Y:S05]  /*0950*/  BRA.U !UP1, `(.L_x_1) ;  /* 0x00000001094c7547 */ /* 0x000fea000b800000 */
[----:B------:R-:W0:Y:S01]  /*0960*/  LDC.64 R4, c[0x0][0x388] ;  /* 0x0000e200ff047b82 */ /* 0x000e220000000a00 */
[----:B------:R-:W-:Y:S01]  /*0970*/  IADD3 R9, PT, PT, R2, R3, RZ ;  /* 0x0000000302097210 */ /* 0x000fe20007ffe0ff */
[----:B------:R-:W-:-:S06]  /*0980*/  UIADD3 UR4, UPT, UPT, -UR4, URZ, URZ ;  /* 0x000000ff04047290 */ /* 0x000fcc000fffe1ff */
[----:B------:R-:W1:Y:S01]  /*0990*/  LDC.64 R6, c[0x0][0x380] ;  /* 0x0000e000ff067b82 */ /* 0x000e620000000a00 */
[----:B0-----:R-:W-:-:S04]  /*09a0*/  IMAD.WIDE.U32 R4, R3, 0x8, R4 ;  /* 0x0000000803047825 */ /* 0x001fc800078e0004 */
[----:B------:R-:W-:Y:S01]  /*09b0*/  IMAD.MOV.U32 R8, RZ, RZ, R4 ;  /* 0x000000ffff087224 */ /* 0x000fe200078e0004 */
[----:B------:R-:W-:-:S07]  /*09c0*/  MOV R11, R5 ;  /* 0x00000005000b7202 */ /* 0x000fce0000000f00 */
.L_x_6:
[----:B-1----:R-:W-:Y:S01]  /*09d0*/  IMAD.WIDE R2, R9, 0x8, R6 ;  /* 0x0000000809027825 */ /* 0x002fe200078e0206 */
[----:B------:R-:W-:-:S03]  /*09e0*/  MOV R4, R8 ;  /* 0x0000000800047202 */ /* 0x000fc60000000f00 */
[----:B------:R-:W-:Y:S02]  /*09f0*/  IMAD.MOV.U32 R5, RZ, RZ, R11 ;  /* 0x000000ffff057224 */ /* 0x000fe400078e000b */
[----:B------:R-:W2:Y:S04]  /*0a00*/  LDG.E.64 R2, desc[UR16][R2.64] ;  /* 0x0000001002027981 */ /* 0x000ea8000c1e1b00 */
[----:B------:R-:W2:Y:S01]  /*0a10*/  LDG.E.64 R4, desc[UR16][R4.64] ;  /* 0x0000001004047981 */ /* 0x000ea2000c1e1b00 */
[----:B------:R-:W-:Y:S01]  /*0a20*/  UIADD3 UR4, UPT, UPT, UR4, 0x1, URZ ;  /* 0x0000000104047890 */ /* 0x000fe2000fffe0ff */
[----:B------:R-:W-:Y:S02]  /*0a30*/  IADD3 R8, P0, PT, R8, 0x8, RZ ;  /* 0x0000000808087810 */ /* 0x000fe40007f1e0ff */
[----:B------:R-:W-:Y:S01]  /*0a40*/  IADD3 R9, PT, PT, R9, 0x1, RZ ;  /* 0x0000000109097810 */ /* 0x000fe20007ffe0ff */
[----:B------:R-:W-:Y:S01]  /*0a50*/  UISETP.NE.AND UP0, UPT, UR4, URZ, UPT ;  /* 0x000000ff0400728c */ /* 0x000fe2000bf05270 */
[----:B------:R-:W-:Y:S01]  /*0a60*/  IADD3.X R11, PT, PT, RZ, R11, RZ, P0, !PT ;  /* 0x0000000bff0b7210 */ /* 0x000fe200007fe4ff */
[----:B--2---:R-:W-:-:S07]  /*0a70*/  DFMA R24, R2, R4, R24 ;  /* 0x000000040218722b */ /* 0x004fce0000000018 */
[----:B------:R-:W-:Y:S05]  /*0a80*/  BRA.U UP0, `(.L_x_6) ;  /* 0xfffffffd00d07547 */ /* 0x000fea000b83ffff */
.L_x_1:
[----:B------:R-:W0:Y:S02]  /*0a90*/  LDC.64 R2, c[0x0][0x390] ;  /* 0x0000e400ff027b82 */ /* 0x000e240000000a00 */
[----:B0-----:R-:W-:-:S05]  /*0aa0*/  IMAD.WIDE R2, R0, 0x8, R2 ;  /* 0x0000000800027825 */ /* 0x001fca00078e0202 */
[----:B------:R-:W-:Y:S01]  /*0ab0*/  STG.E.64 desc[UR16][R2.64], R24 ;  /* 0x0000001802007986 */ /* 0x000fe2000c101b10 */
[----:B------:R-:W-:Y:S05]  /*0ac0*/  EXIT ;  /* 0x000000000000794d */ /* 0x000fea0003800000 */
.L_x_7:
        /* <DEDUP_REMOVED lines=11> */
.L_x_9:


//--------------------- .nv.shared.reserved.0     --------------------------
	.section	.nv.shared.reserved.0,"aw",@nobits
	.weak		__nv_reservedSMEM_offset_0_alias
	.size		__nv_reservedSMEM_offset_0_alias, 0, 64
	.other		__nv_reservedSMEM_offset_0_alias,@"STO_CUDA_RESERVED_SHARED STV_DEFAULT"
__nv_reservedSMEM_offset_0_alias:
	.zero		0
	.zero		64


//--------------------- .nv.constant0._Z15vectorAddKernelPKdS0_Pdi --------------------------
	.section	.nv.constant0._Z15vectorAddKernelPKdS0_Pdi,"a",@progbits
	.sectionflags	@""
	.align	4
.nv.constant0._Z15vectorAddKernelPKdS0_Pdi:
	.zero		924


//--------------------- .nv.constant0._Z26matrixVectorMultiplyKernelPdS_S_ii --------------------------
	.section	.nv.constant0._Z26matrixVectorMultiplyKernelPdS_S_ii,"a",@progbits
	.sectionflags	@""
	.align	4
.nv.constant0._Z26matrixVectorMultiplyKernelPdS_S_ii:
	.zero		928


//--------------------- SYMBOLS --------------------------

	.type		.nv.reservedSmem.offset0,@object
	.size		.nv.reservedSmem.offset0,0x4
